	.headerflags	@"EF_CUDA_TEXMODE_UNIFIED EF_CUDA_64BIT_ADDRESS EF_CUDA_SM89 EF_CUDA_VIRTUAL_SM(EF_CUDA_SM89)"
	.elftype	@"ET_EXEC"


//--------------------- .nv.info                  --------------------------
	.section	.nv.info,"",@"SHT_CUDA_INFO"
	.align	4


	//----- nvinfo : EIATTR_REGCOUNT
	.align		4
        /*0000*/ 	.byte	0x04, 0x2f
        /*0002*/ 	.short	(.L_1 - .L_0)
	.align		4
.L_0:
        /*0004*/ 	.word	index@(triton__0d1d2d3d4d56789de)
        /*0008*/ 	.word	0x00000030


	//----- nvinfo : EIATTR_MAX_STACK_SIZE
	.align		4
.L_1:
        /*000c*/ 	.byte	0x04, 0x23
        /*000e*/ 	.short	(.L_3 - .L_2)
	.align		4
.L_2:
        /*0010*/ 	.word	index@(triton__0d1d2d3d4d56789de)
        /*0014*/ 	.word	0x00000000


	//----- nvinfo : EIATTR_MIN_STACK_SIZE
	.align		4
.L_3:
        /*0018*/ 	.byte	0x04, 0x12
        /*001a*/ 	.short	(.L_5 - .L_4)
	.align		4
.L_4:
        /*001c*/ 	.word	index@(triton__0d1d2d3d4d56789de)
        /*0020*/ 	.word	0x00000000


	//----- nvinfo : EIATTR_FRAME_SIZE
	.align		4
.L_5:
        /*0024*/ 	.byte	0x04, 0x11
        /*0026*/ 	.short	(.L_7 - .L_6)
	.align		4
.L_6:
        /*0028*/ 	.word	index@(triton__0d1d2d3d4d56789de)
        /*002c*/ 	.word	0x00000000
.L_7:


//--------------------- .nv.info.triton__0d1d2d3d4d56789de --------------------------
	.section	.nv.info.triton__0d1d2d3d4d56789de,"",@"SHT_CUDA_INFO"
	.align	4


	//----- nvinfo : EIATTR_CUDA_API_VERSION
	.align		4
        /*0000*/ 	.byte	0x04, 0x37
        /*0002*/ 	.short	(.L_9 - .L_8)
.L_8:
        /*0004*/ 	.word	0x0000007b


	//----- nvinfo : EIATTR_PARAM_CBANK
	.align		4
.L_9:
        /*0008*/ 	.byte	0x04, 0x0a
        /*000a*/ 	.short	(.L_11 - .L_10)
	.align		4
.L_10:
        /*000c*/ 	.word	index@(.nv.constant0.triton__0d1d2d3d4d56789de)
        /*0010*/ 	.short	0x0160
        /*0012*/ 	.short	0x003c


	//----- nvinfo : EIATTR_CBANK_PARAM_SIZE
	.align		4
.L_11:
        /*0014*/ 	.byte	0x03, 0x19
        /*0016*/ 	.short	0x003c


	//----- nvinfo : EIATTR_KPARAM_INFO
	.align		4
        /*0018*/ 	.byte	0x04, 0x17
        /*001a*/ 	.short	(.L_13 - .L_12)
.L_12:
        /*001c*/ 	.word	0x00000000
        /*0020*/ 	.short	0x0009
        /*0022*/ 	.short	0x0038
        /*0024*/ 	.byte	0x00, 0xf0, 0x11, 0x00


	//----- nvinfo : EIATTR_KPARAM_INFO
	.align		4
.L_13:
        /*0028*/ 	.byte	0x04, 0x17
        /*002a*/ 	.short	(.L_15 - .L_14)
.L_14:
        /*002c*/ 	.word	0x00000000
        /*0030*/ 	.short	0x0008
        /*0032*/ 	.short	0x0034
        /*0034*/ 	.byte	0x00, 0xf0, 0x11, 0x00


	//----- nvinfo : EIATTR_KPARAM_INFO
	.align		4
.L_15:
        /*0038*/ 	.byte	0x04, 0x17
        /*003a*/ 	.short	(.L_17 - .L_16)
.L_16:
        /*003c*/ 	.word	0x00000000
        /*0040*/ 	.short	0x0007
        /*0042*/ 	.short	0x0030
        /*0044*/ 	.byte	0x00, 0xf0, 0x11, 0x00


	//----- nvinfo : EIATTR_KPARAM_INFO
	.align		4
.L_17:
        /*0048*/ 	.byte	0x04, 0x17
        /*004a*/ 	.short	(.L_19 - .L_18)
.L_18:
        /*004c*/ 	.word	0x00000000
        /*0050*/ 	.short	0x0006
        /*0052*/ 	.short	0x002c
        /*0054*/ 	.byte	0x00, 0xf0, 0x11, 0x00


	//----- nvinfo : EIATTR_KPARAM_INFO
	.align		4
.L_19:
        /*0058*/ 	.byte	0x04, 0x17
        /*005a*/ 	.short	(.L_21 - .L_20)
.L_20:
        /*005c*/ 	.word	0x00000000
        /*0060*/ 	.short	0x0005
        /*0062*/ 	.short	0x0028
        /*0064*/ 	.byte	0x00, 0xf0, 0x11, 0x00


	//----- nvinfo : EIATTR_KPARAM_INFO
	.align		4
.L_21:
        /*0068*/ 	.byte	0x04, 0x17
        /*006a*/ 	.short	(.L_23 - .L_22)
.L_22:
        /*006c*/ 	.word	0x00000000
        /*0070*/ 	.short	0x0004
        /*0072*/ 	.short	0x0020
        /*0074*/ 	.byte	0x00, 0xf0, 0x21, 0x00


	//----- nvinfo : EIATTR_KPARAM_INFO
	.align		4
.L_23:
        /*0078*/ 	.byte	0x04, 0x17
        /*007a*/ 	.short	(.L_25 - .L_24)
.L_24:
        /*007c*/ 	.word	0x00000000
        /*0080*/ 	.short	0x0003
        /*0082*/ 	.short	0x0018
        /*0084*/ 	.byte	0x00, 0xf0, 0x21, 0x00


	//----- nvinfo : EIATTR_KPARAM_INFO
	.align		4
.L_25:
        /*0088*/ 	.byte	0x04, 0x17
        /*008a*/ 	.short	(.L_27 - .L_26)
.L_26:
        /*008c*/ 	.word	0x00000000
        /*0090*/ 	.short	0x0002
        /*0092*/ 	.short	0x0010
        /*0094*/ 	.byte	0x00, 0xf0, 0x21, 0x00


	//----- nvinfo : EIATTR_KPARAM_INFO
	.align		4
.L_27:
        /*0098*/ 	.byte	0x04, 0x17
        /*009a*/ 	.short	(.L_29 - .L_28)
.L_28:
        /*009c*/ 	.word	0x00000000
        /*00a0*/ 	.short	0x0001
        /*00a2*/ 	.short	0x0008
        /*00a4*/ 	.byte	0x00, 0xf0, 0x21, 0x00


	//----- nvinfo : EIATTR_KPARAM_INFO
	.align		4
.L_29:
        /*00a8*/ 	.byte	0x04, 0x17
        /*00aa*/ 	.short	(.L_31 - .L_30)
.L_30:
        /*00ac*/ 	.word	0x00000000
        /*00b0*/ 	.short	0x0000
        /*00b2*/ 	.short	0x0000
        /*00b4*/ 	.byte	0x00, 0xf0, 0x21, 0x00


	//----- nvinfo : EIATTR_MAXREG_COUNT
	.align		4
.L_31:
        /*00b8*/ 	.byte	0x03, 0x1b
        /*00ba*/ 	.short	0x00ff


	//----- nvinfo : EIATTR_COOP_GROUP_MASK_REGIDS
	.align		4
        /*00bc*/ 	.byte	0x04, 0x29
        /*00be*/ 	.short	(.L_33 - .L_32)


	//   ....[0]....
.L_32:
        /*00c0*/ 	.word	0xffffffff


	//   ....[1]....
        /*00c4*/ 	.word	0xffffffff


	//   ....[2]....
        /*00c8*/ 	.word	0xffffffff


	//----- nvinfo : EIATTR_COOP_GROUP_INSTR_OFFSETS
	.align		4
.L_33:
        /*00cc*/ 	.byte	0x04, 0x28
        /*00ce*/ 	.short	(.L_35 - .L_34)


	//   ....[0]....
.L_34:
        /*00d0*/ 	.word	0x00001340


	//   ....[1]....
        /*00d4*/ 	.word	0x00001350


	//   ....[2]....
        /*00d8*/ 	.word	0x00001360


	//----- nvinfo : EIATTR_EXIT_INSTR_OFFSETS
	.align		4
.L_35:
        /*00dc*/ 	.byte	0x04, 0x1c
        /*00de*/ 	.short	(.L_37 - .L_36)


	//   ....[0]....
.L_36:
        /*00e0*/ 	.word	0x00001520


	//   ....[1]....
        /*00e4*/ 	.word	0x00001560


	//----- nvinfo : EIATTR_MAX_THREADS
	.align		4
.L_37:
        /*00e8*/ 	.byte	0x04, 0x05
        /*00ea*/ 	.short	(.L_39 - .L_38)
.L_38:
        /*00ec*/ 	.word	0x00000080
        /*00f0*/ 	.word	0x00000001
        /*00f4*/ 	.word	0x00000001
.L_39:


//--------------------- .nv.rel.action            --------------------------
	.section	.nv.rel.action,"",@"SHT_CUDA_RELOCINFO"
	.align	8
	.sectionentsize	8
        /*0000*/ 	.byte	0x73, 0x00, 0x00, 0x00, 0x00, 0x00, 0x00, 0x00, 0x00, 0x00, 0x00, 0x11, 0x25, 0x00, 0x05, 0x36


//--------------------- .nv.constant0.triton__0d1d2d3d4d56789de --------------------------
	.section	.nv.constant0.triton__0d1d2d3d4d56789de,"a",@progbits
	.align	4
.nv.constant0.triton__0d1d2d3d4d56789de:
	.zero		412


//--------------------- .text.triton__0d1d2d3d4d56789de --------------------------
	.section	.text.triton__0d1d2d3d4d56789de,"ax",@progbits
	.sectionflags	@"SHF_BARRIERS=1"
	.sectioninfo	@"SHI_REGISTERS=48"
	.align	128
        .global         triton__0d1d2d3d4d56789de
        .type           triton__0d1d2d3d4d56789de,@function
        .size           triton__0d1d2d3d4d56789de,(.L_x_3 - triton__0d1d2d3d4d56789de)
        .other          triton__0d1d2d3d4d56789de,@"STO_CUDA_ENTRY STV_DEFAULT"
triton__0d1d2d3d4d56789de:
.text.triton__0d1d2d3d4d56789de:
[----:B------:R-:W-:-:S02]  /*0000*/  MOV R1, c[0x0][0x28] ;  /* 0x00000a0000017a02 */ /* 0x000fc40000000f00 */
[----:B------:R-:W-:Y:S01]  /*0010*/  IABS R7, c[0x0][0x188] ;  /* 0x0000620000077a13 */ /* 0x000fe20000000000 */
[----:B------:R-:W0:Y:S01]  /*0020*/  S2R R4, SR_CTAID.X ;  /* 0x0000000000047919 */ /* 0x000e220000002500 */
[----:B------:R-:W-:Y:S01]  /*0030*/  ISETP.NE.AND P2, PT, RZ, c[0x0][0x188], PT ;  /* 0x00006200ff007a0c */ /* 0x000fe20003f45270 */
[----:B------:R-:W-:Y:S01]  /*0040*/  IMAD.MOV.U32 R16, RZ, RZ, c[0x0][0x190] ;  /* 0x00006400ff107624 */ /* 0x000fe200078e00ff */
[----:B------:R-:W1:Y:S01]  /*0050*/  I2F.RP R5, R7 ;  /* 0x0000000700057306 */ /* 0x000e620000209400 */
[----:B------:R-:W2:Y:S01]  /*0060*/  S2R R32, SR_TID.X ;  /* 0x0000000000207919 */ /* 0x000ea20000002100 */
[----:B------:R-:W-:Y:S01]  /*0070*/  MOV R19, 0x280 ;  /* 0x0000028000137802 */ /* 0x000fe20000000f00 */
[----:B------:R-:W-:Y:S01]  /*0080*/  IMAD R16, R16, c[0x0][0x18c], RZ ;  /* 0x0000630010107a24 */ /* 0x000fe200078e02ff */
[----:B------:R-:W-:Y:S01]  /*0090*/  MOV R39, 0xfffffff8 ;  /* 0xfffffff800277802 */ /* 0x000fe20000000f00 */
[----:B------:R-:W-:Y:S01]  /*00a0*/  CS2R R20, SRZ ;  /* 0x0000000000147805 */ /* 0x000fe2000001ff00 */
[----:B------:R-:W-:Y:S01]  /*00b0*/  MOV R18, RZ ;  /* 0x000000ff00127202 */ /* 0x000fe20000000f00 */
[----:B------:R-:W-:Y:S01]  /*00c0*/  IMAD R19, R16, R19, -c[0x0][0x188] ;  /* 0x8000620010137624 */ /* 0x000fe200078e0213 */
[----:B------:R-:W-:Y:S01]  /*00d0*/  CS2R R22, SRZ ;  /* 0x0000000000167805 */ /* 0x000fe2000001ff00 */
[----:B------:R-:W-:Y:S01]  /*00e0*/  CS2R R24, SRZ ;  /* 0x0000000000187805 */ /* 0x000fe2000001ff00 */
[----:B------:R-:W-:Y:S01]  /*00f0*/  CS2R R26, SRZ ;  /* 0x00000000001a7805 */ /* 0x000fe2000001ff00 */
[----:B------:R-:W-:Y:S01]  /*0100*/  IMAD.MOV.U32 R28, RZ, RZ, RZ ;  /* 0x000000ffff1c7224 */ /* 0x000fe200078e00ff */
[----:B------:R-:W-:Y:S01]  /*0110*/  CS2R R30, SRZ ;  /* 0x00000000001e7805 */ /* 0x000fe2000001ff00 */
[----:B------:R-:W-:-:S02]  /*0120*/  UMOV UR4, URZ ;  /* 0x0000003f00047c82 */ /* 0x000fc40008000000 */
[----:B------:R-:W-:Y:S01]  /*0130*/  UMOV UR5, URZ ;  /* 0x0000003f00057c82 */ /* 0x000fe20008000000 */
[----:B-1----:R-:W1:Y:S01]  /*0140*/  MUFU.RCP R5, R5 ;  /* 0x0000000500057308 */ /* 0x002e620000001000 */
[----:B0-----:R-:W-:-:S04]  /*0150*/  SHF.L.U32 R4, R4, 0x6, RZ ;  /* 0x0000000604047819 */ /* 0x001fc800000006ff */
[C-C-:B--2---:R-:W-:Y:S02]  /*0160*/  LOP3.LUT R0, R4.reuse, 0x3f, R32.reuse, 0xf8, !PT ;  /* 0x0000003f04007812 */ /* 0x144fe400078ef820 */
[--C-:B------:R-:W-:Y:S02]  /*0170*/  SHF.R.U32.HI R17, RZ, 0x3, R32.reuse ;  /* 0x00000003ff117819 */ /* 0x100fe40000011620 */
[----:B------:R-:W-:Y:S02]  /*0180*/  SHF.R.U32.HI R29, RZ, 0x6, R32 ;  /* 0x00000006ff1d7819 */ /* 0x000fe40000011620 */
[----:B------:R-:W-:Y:S02]  /*0190*/  SGXT.U32 R17, R17, 0x4 ;  /* 0x000000041111781a */ /* 0x000fe40000000000 */
[----:B-1----:R-:W-:Y:S02]  /*01a0*/  IADD3 R2, R5, 0xffffffe, RZ ;  /* 0x0ffffffe05027810 */ /* 0x002fe40007ffe0ff */
[----:B------:R-:W-:-:S02]  /*01b0*/  LOP3.LUT R5, R4, R17, RZ, 0xfc, !PT ;  /* 0x0000001104057212 */ /* 0x000fc400078efcff */
[----:B------:R0:W1:Y:S01]  /*01c0*/  F2I.FTZ.U32.TRUNC.NTZ R3, R2 ;  /* 0x0000000200037305 */ /* 0x000062000021f000 */
[----:B------:R-:W-:Y:S01]  /*01d0*/  SGXT.U32 R29, R29, 0x1 ;  /* 0x000000011d1d781a */ /* 0x000fe20000000000 */
[----:B0-----:R-:W-:Y:S01]  /*01e0*/  IMAD.MOV.U32 R2, RZ, RZ, RZ ;  /* 0x000000ffff027224 */ /* 0x001fe200078e00ff */
[----:B-1----:R-:W-:-:S05]  /*01f0*/  IADD3 R6, RZ, -R3, RZ ;  /* 0x80000003ff067210 */ /* 0x002fca0007ffe0ff */
[----:B------:R-:W-:Y:S01]  /*0200*/  IMAD R9, R6, R7, RZ ;  /* 0x0000000706097224 */ /* 0x000fe200078e02ff */
[----:B------:R-:W-:-:S03]  /*0210*/  IABS R6, R0 ;  /* 0x0000000000067213 */ /* 0x000fc60000000000 */
[----:B------:R-:W-:Y:S01]  /*0220*/  IMAD.HI.U32 R3, R3, R9, R2 ;  /* 0x0000000903037227 */ /* 0x000fe200078e0002 */
[----:B------:R-:W-:-:S05]  /*0230*/  LOP3.LUT R9, R29, 0x6, RZ, 0xfc, !PT ;  /* 0x000000061d097812 */ /* 0x000fca00078efcff */
[----:B------:R-:W-:-:S04]  /*0240*/  IMAD.HI.U32 R3, R3, R6, RZ ;  /* 0x0000000603037227 */ /* 0x000fc800078e00ff */
[----:B------:R-:W-:Y:S01]  /*0250*/  IMAD R34, R9, R16, RZ ;  /* 0x0000001009227224 */ /* 0x000fe200078e02ff */
[----:B------:R-:W-:-:S05]  /*0260*/  IADD3 R2, -R3, RZ, RZ ;  /* 0x000000ff03027210 */ /* 0x000fca0007ffe1ff */
[----:B------:R-:W-:Y:S01]  /*0270*/  IMAD R2, R7, R2, R6 ;  /* 0x0000000207027224 */ /* 0x000fe200078e0206 */
[----:B------:R-:W-:-:S04]  /*0280*/  LOP3.LUT R6, R4, 0x10, R17, 0xfe, !PT ;  /* 0x0000001004067812 */ /* 0x000fc800078efe11 */
[----:B------:R-:W-:-:S13]  /*0290*/  ISETP.GT.U32.AND P1, PT, R7, R2, PT ;  /* 0x000000020700720c */ /* 0x000fda0003f24070 */
[-C--:B------:R-:W-:Y:S02]  /*02a0*/  @!P1 IADD3 R2, R2, -R7.reuse, RZ ;  /* 0x8000000702029210 */ /* 0x080fe40007ffe0ff */
[----:B------:R-:W-:Y:S02]  /*02b0*/  @!P1 IADD3 R3, R3, 0x1, RZ ;  /* 0x0000000103039810 */ /* 0x000fe40007ffe0ff */
[----:B------:R-:W-:Y:S02]  /*02c0*/  ISETP.GE.U32.AND P0, PT, R2, R7, PT ;  /* 0x000000070200720c */ /* 0x000fe40003f06070 */
[----:B------:R-:W-:Y:S02]  /*02d0*/  LOP3.LUT R2, R0, c[0x0][0x188], RZ, 0x3c, !PT ;  /* 0x0000620000027a12 */ /* 0x000fe400078e3cff */
[----:B------:R-:W-:Y:S02]  /*02e0*/  LOP3.LUT R7, R4, 0x20, R17, 0xfe, !PT ;  /* 0x0000002004077812 */ /* 0x000fe400078efe11 */
[----:B------:R-:W-:-:S02]  /*02f0*/  ISETP.GE.AND P3, PT, R2, RZ, PT ;  /* 0x000000ff0200720c */ /* 0x000fc40003f66270 */
[----:B------:R-:W-:Y:S02]  /*0300*/  LOP3.LUT R2, R32, 0x7, RZ, 0xc0, !PT ;  /* 0x0000000720027812 */ /* 0x000fe400078ec0ff */
[--C-:B------:R-:W-:Y:S02]  /*0310*/  LOP3.LUT R4, R4, 0x30, R17.reuse, 0xfe, !PT ;  /* 0x0000003004047812 */ /* 0x100fe400078efe11 */
[----:B------:R-:W-:Y:S01]  /*0320*/  ISETP.GE.AND P1, PT, R5, c[0x0][0x194], PT ;  /* 0x0000650005007a0c */ /* 0x000fe20003f26270 */
[----:B------:R-:W-:Y:S01]  /*0330*/  IMAD R17, R2, 0x41, R17 ;  /* 0x0000004102117824 */ /* 0x000fe200078e0211 */
[----:B------:R-:W-:Y:S01]  /*0340*/  @P0 IADD3 R3, R3, 0x1, RZ ;  /* 0x0000000103030810 */ /* 0x000fe20007ffe0ff */
[----:B------:R-:W-:Y:S01]  /*0350*/  IMAD.MOV.U32 R2, RZ, RZ, 0x2 ;  /* 0x00000002ff027424 */ /* 0x000fe200078e00ff */
[----:B------:R-:W-:Y:S02]  /*0360*/  ISETP.GE.AND P4, PT, R7, c[0x0][0x194], PT ;  /* 0x0000650007007a0c */ /* 0x000fe40003f86270 */
[----:B------:R-:W-:-:S02]  /*0370*/  LOP3.LUT R7, R29, 0x4, RZ, 0xfc, !PT ;  /* 0x000000041d077812 */ /* 0x000fc400078efcff */
[----:B------:R-:W-:Y:S02]  /*0380*/  @!P3 IADD3 R3, -R3, RZ, RZ ;  /* 0x000000ff0303b210 */ /* 0x000fe40007ffe1ff */
[----:B------:R-:W-:Y:S01]  /*0390*/  @!P2 LOP3.LUT R3, RZ, c[0x0][0x188], RZ, 0x33, !PT ;  /* 0x00006200ff03aa12 */ /* 0x000fe200078e33ff */
[----:B------:R-:W-:Y:S01]  /*03a0*/  IMAD R36, R7, R16, RZ ;  /* 0x0000001007247224 */ /* 0x000fe200078e02ff */
[----:B------:R-:W-:Y:S02]  /*03b0*/  LOP3.LUT R5, R29, 0x2, RZ, 0xfc, !PT ;  /* 0x000000021d057812 */ /* 0x000fe400078efcff */
[----:B------:R-:W-:Y:S01]  /*03c0*/  ISETP.GE.AND P2, PT, R6, c[0x0][0x194], PT ;  /* 0x0000650006007a0c */ /* 0x000fe20003f46270 */
[----:B------:R-:W-:Y:S01]  /*03d0*/  IMAD R19, R3, R19, R0 ;  /* 0x0000001303137224 */ /* 0x000fe200078e0200 */
[----:B------:R-:W-:Y:S01]  /*03e0*/  ISETP.GE.AND P3, PT, R4, c[0x0][0x194], PT ;  /* 0x0000650004007a0c */ /* 0x000fe20003f66270 */
[----:B------:R-:W-:Y:S01]  /*03f0*/  IMAD.WIDE.U32 R2, R29, R2, c[0x0][0x168] ;  /* 0x00005a001d027625 */ /* 0x000fe200078e0002 */
[----:B------:R-:W-:-:S02]  /*0400*/  ISETP.GE.AND P0, PT, R0, c[0x0][0x194], PT ;  /* 0x0000650000007a0c */ /* 0x000fc40003f06270 */
[----:B------:R-:W-:Y:S01]  /*0410*/  LOP3.LUT R32, R32, 0x3f, RZ, 0xc0, !PT ;  /* 0x0000003f20207812 */ /* 0x000fe200078ec0ff */
[----:B------:R-:W-:-:S03]  /*0420*/  IMAD R38, R5, R16, RZ ;  /* 0x0000001005267224 */ /* 0x000fc600078e02ff */
.L_x_1:
[----:B------:R-:W-:Y:S01]  /*0430*/  MOV R37, 0x2 ;  /* 0x0000000200257802 */ /* 0x000fe20000000f00 */
[----:B------:R-:W-:Y:S01]  /*0440*/  IMAD R10, R29, R16, RZ ;  /* 0x000000101d0a7224 */ /* 0x000fe200078e02ff */
[-C--:B------:R-:W-:Y:S01]  /*0450*/  IADD3 R14, R38, R19.reuse, RZ ;  /* 0x00000013260e7210 */ /* 0x080fe20007ffe0ff */
[----:B------:R-:W-:Y:S01]  /*0460*/  ULDC.64 UR6, c[0x0][0x118] ;  /* 0x0000460000067ab9 */ /* 0x000fe20000000a00 */
[----:B------:R-:W-:Y:S01]  /*0470*/  PRMT R35, RZ, 0x7610, R35 ;  /* 0x00007610ff237816 */ /* 0x000fe20000000023 */
[----:B------:R-:W-:Y:S01]  /*0480*/  IMAD.IADD R10, R10, 0x1, R19 ;  /* 0x000000010a0a7824 */ /* 0x000fe200078e0213 */
[----:B------:R-:W-:Y:S01]  /*0490*/  IADD3 R44, R36, R19, RZ ;  /* 0x00000013242c7210 */ /* 0x000fe20007ffe0ff */
[-C--:B------:R-:W-:Y:S01]  /*04a0*/  IMAD.WIDE R12, R14, R37.reuse, c[0x0][0x160] ;  /* 0x000058000e0c7625 */ /* 0x080fe200078e0225 */
[----:B------:R-:W-:Y:S02]  /*04b0*/  PRMT R41, RZ, 0x7610, R41 ;  /* 0x00007610ff297816 */ /* 0x000fe40000000029 */
[----:B------:R-:W-:Y:S01]  /*04c0*/  PRMT R33, RZ, 0x7610, R33 ;  /* 0x00007610ff217816 */ /* 0x000fe20000000021 */
[-C--:B------:R-:W-:Y:S01]  /*04d0*/  IMAD.WIDE R8, R10, R37.reuse, c[0x0][0x160] ;  /* 0x000058000a087625 */ /* 0x080fe200078e0225 */
[----:B------:R-:W-:Y:S01]  /*04e0*/  PRMT R42, RZ, 0x7610, R42 ;  /* 0x00007610ff2a7816 */ /* 0x000fe2000000002a */
[----:B------:R0:W2:Y:S01]  /*04f0*/  @!P0 LDG.E.EL.U16 R35, [R12.64] ;  /* 0x000000060c238981 */ /* 0x0000a2000c2e1500 */
[----:B------:R-:W-:Y:S01]  /*0500*/  IADD3 R4, P5, R2, UR4, RZ ;  /* 0x0000000402047c10 */ /* 0x000fe2000ffbe0ff */
[-C--:B------:R-:W-:Y:S01]  /*0510*/  IMAD.WIDE R14, R14, R37.reuse, c[0x0][0x170] ;  /* 0x00005c000e0e7625 */ /* 0x080fe200078e0225 */
[----:B------:R-:W-:Y:S01]  /*0520*/  PRMT R43, RZ, 0x7610, R43 ;  /* 0x00007610ff2b7816 */ /* 0x000fe2000000002b */
[----:B------:R1:W3:Y:S02]  /*0530*/  @!P0 LDG.E.EL.U16 R41, [R8.64] ;  /* 0x0000000608298981 */ /* 0x0002e4000c2e1500 */
[----:B------:R-:W-:Y:S01]  /*0540*/  IMAD.WIDE R6, R44, R37, c[0x0][0x160] ;  /* 0x000058002c067625 */ /* 0x000fe200078e0225 */
[----:B------:R-:W-:Y:S01]  /*0550*/  IADD3.X R5, R3, UR5, RZ, P5, !PT ;  /* 0x0000000503057c10 */ /* 0x000fe2000affe4ff */
[----:B------:R4:W5:Y:S01]  /*0560*/  @!P0 LDG.E.EL.U16 R33, [R14.64] ;  /* 0x000000060e218981 */ /* 0x000962000c2e1500 */
[----:B0-----:R-:W-:-:S03]  /*0570*/  IADD3 R12, R34, R19, RZ ;  /* 0x00000013220c7210 */ /* 0x001fc60007ffe0ff */
[----:B------:R0:W5:Y:S01]  /*0580*/  @!P0 LDG.E.EL.U16 R42, [R6.64] ;  /* 0x00000006062a8981 */ /* 0x000162000c2e1500 */
[-C--:B------:R-:W-:Y:S01]  /*0590*/  IMAD.WIDE R10, R10, R37.reuse, c[0x0][0x170] ;  /* 0x00005c000a0a7625 */ /* 0x080fe200078e0225 */
[----:B------:R-:W-:Y:S02]  /*05a0*/  PRMT R40, RZ, 0x7610, R40 ;  /* 0x00007610ff287816 */ /* 0x000fe40000000028 */
[----:B-1----:R-:W5:Y:S01]  /*05b0*/  LDG.E.EL.U16 R8, [R4.64] ;  /* 0x0000000604087981 */ /* 0x002f62000c2e1500 */
[----:B----4-:R-:W-:-:S03]  /*05c0*/  IMAD.WIDE R14, R12, R37, c[0x0][0x160] ;  /* 0x000058000c0e7625 */ /* 0x010fc600078e0225 */
[----:B------:R-:W4:Y:S01]  /*05d0*/  LDG.E.EL.U16 R45, [R4.64+0x4] ;  /* 0x00000406042d7981 */ /* 0x000f22000c2e1500 */
[-C--:B0-----:R-:W-:Y:S01]  /*05e0*/  IMAD.WIDE R6, R44, R37.reuse, c[0x0][0x170] ;  /* 0x00005c002c067625 */ /* 0x081fe200078e0225 */
[----:B------:R-:W-:Y:S02]  /*05f0*/  PRMT R44, RZ, 0x7610, R44 ;  /* 0x00007610ff2c7816 */ /* 0x000fe4000000002c */
[----:B------:R-:W4:Y:S01]  /*0600*/  LDG.E.EL.U16 R9, [R4.64+0x8] ;  /* 0x0000080604097981 */ /* 0x000f22000c2e1500 */
[----:B------:R-:W-:Y:S01]  /*0610*/  IMAD.WIDE R12, R12, R37, c[0x0][0x170] ;  /* 0x00005c000c0c7625 */ /* 0x000fe200078e0225 */
[----:B------:R-:W-:Y:S02]  /*0620*/  PRMT R37, RZ, 0x7610, R37 ;  /* 0x00007610ff257816 */ /* 0x000fe40000000025 */
[----:B------:R0:W4:Y:S04]  /*0630*/  @!P0 LDG.E.EL.U16 R43, [R14.64] ;  /* 0x000000060e2b8981 */ /* 0x000128000c2e1500 */
[----:B------:R1:W4:Y:S04]  /*0640*/  @!P0 LDG.E.EL.U16 R40, [R10.64] ;  /* 0x000000060a288981 */ /* 0x000328000c2e1500 */
[----:B------:R0:W4:Y:S04]  /*0650*/  @!P0 LDG.E.EL.U16 R44, [R6.64] ;  /* 0x00000006062c8981 */ /* 0x000128000c2e1500 */
[----:B------:R-:W4:Y:S04]  /*0660*/  @!P0 LDG.E.EL.U16 R37, [R12.64] ;  /* 0x000000060c258981 */ /* 0x000f28000c2e1500 */
[----:B-1----:R1:W4:Y:S01]  /*0670*/  LDG.E.EL.U16 R10, [R4.64+0xc] ;  /* 0x00000c06040a7981 */ /* 0x002322000c2e1500 */
[----:B------:R-:W-:-:S02]  /*0680*/  ISETP.NE.AND P5, PT, RZ, UR4, PT ;  /* 0x00000004ff007c0c */ /* 0x000fc4000bfa5270 */
[----:B--2---:R-:W-:Y:S02]  /*0690*/  SEL R11, R35, RZ, !P0 ;  /* 0x000000ff230b7207 */ /* 0x004fe40004000000 */
[----:B---3--:R-:W-:-:S03]  /*06a0*/  SEL R41, R41, RZ, !P0 ;  /* 0x000000ff29297207 */ /* 0x008fc60004000000 */
[----:B------:R-:W-:Y:S01]  /*06b0*/  HADD2.F32 R11, -RZ, R11.H0_H0 ;  /* 0x2000000bff0b7230 */ /* 0x000fe20000004100 */
[----:B-----5:R-:W-:Y:S01]  /*06c0*/  SEL R35, R42, RZ, !P0 ;  /* 0x000000ff2a237207 */ /* 0x020fe20004000000 */
[----:B0-----:R-:W-:Y:S02]  /*06d0*/  HADD2.F32 R15, -RZ, R8.H0_H0 ;  /* 0x20000008ff0f7230 */ /* 0x001fe40000004100 */
[----:B------:R-:W-:Y:S02]  /*06e0*/  HADD2.F32 R8, -RZ, R41.H0_H0 ;  /* 0x20000029ff087230 */ /* 0x000fe40000004100 */
[----:B----4-:R-:W-:Y:S02]  /*06f0*/  HADD2.F32 R14, -RZ, R45.H0_H0 ;  /* 0x2000002dff0e7230 */ /* 0x010fe40000004100 */
[----:B------:R-:W-:Y:S02]  /*0700*/  HADD2.F32 R7, -RZ, R35.H0_H0 ;  /* 0x20000023ff077230 */ /* 0x000fe40000004100 */
[----:B------:R-:W-:Y:S01]  /*0710*/  HADD2.F32 R42, -RZ, R9.H0_H0 ;  /* 0x20000009ff2a7230 */ /* 0x000fe20000004100 */
[----:B------:R-:W-:Y:S01]  /*0720*/  FADD R6, R8, R15 ;  /* 0x0000000f08067221 */ /* 0x000fe20000000000 */
[----:B-1----:R-:W-:Y:S01]  /*0730*/  SEL R4, R43, RZ, !P0 ;  /* 0x000000ff2b047207 */ /* 0x002fe20004000000 */
[----:B------:R-:W-:Y:S01]  /*0740*/  FADD R5, R11, R14 ;  /* 0x0000000e0b057221 */ /* 0x000fe20000000000 */
[----:B------:R-:W-:Y:S01]  /*0750*/  SEL R33, R33, RZ, !P0 ;  /* 0x000000ff21217207 */ /* 0x000fe20004000000 */
[----:B------:R-:W-:Y:S01]  /*0760*/  FADD R11, R7, R42 ;  /* 0x0000002a070b7221 */ /* 0x000fe20000000000 */
[----:B------:R-:W-:Y:S01]  /*0770*/  SEL R9, R40, RZ, !P0 ;  /* 0x000000ff28097207 */ /* 0x000fe20004000000 */
[----:B------:R-:W-:Y:S01]  /*0780*/  HADD2.F32 R4, -RZ, R4.H0_H0 ;  /* 0x20000004ff047230 */ /* 0x000fe20000004100 */
[----:B------:R-:W-:-:S02]  /*0790*/  SEL R8, R44, RZ, !P0 ;  /* 0x000000ff2c087207 */ /* 0x000fc40004000000 */
[----:B------:R-:W-:Y:S01]  /*07a0*/  SEL R37, R37, RZ, !P0 ;  /* 0x000000ff25257207 */ /* 0x000fe20004000000 */
[----:B------:R-:W-:Y:S02]  /*07b0*/  HADD2.F32 R7, -RZ, R10.H0_H0 ;  /* 0x2000000aff077230 */ /* 0x000fe40000004100 */
[----:B------:R-:W-:Y:S02]  /*07c0*/  HADD2.F32 R10, -RZ, R33.H0_H0 ;  /* 0x20000021ff0a7230 */ /* 0x000fe40000004100 */
[----:B------:R-:W-:Y:S01]  /*07d0*/  HADD2.F32 R9, -RZ, R9.H0_H0 ;  /* 0x20000009ff097230 */ /* 0x000fe20000004100 */
[----:B------:R-:W-:Y:S01]  /*07e0*/  FADD R12, R4, R7 ;  /* 0x00000007040c7221 */ /* 0x000fe20000000000 */
[----:B------:R-:W-:Y:S02]  /*07f0*/  HADD2.F32 R8, -RZ, R8.H0_H0 ;  /* 0x20000008ff087230 */ /* 0x000fe40000004100 */
[----:B------:R-:W-:Y:S01]  /*0800*/  HADD2.F32 R37, -RZ, R37.H0_H0 ;  /* 0x20000025ff257230 */ /* 0x000fe20000004100 */
[----:B------:R-:W-:Y:S01]  /*0810*/  FFMA R5, R10, 0.125, R5 ;  /* 0x3e0000000a057823 */ /* 0x000fe20000000005 */
[----:B------:R-:W-:Y:S01]  /*0820*/  FFMA R4, R9, 0.125, R6 ;  /* 0x3e00000009047823 */ /* 0x000fe20000000006 */
[----:B------:R-:W-:Y:S01]  /*0830*/  FFMA R11, R8, 0.125, R11 ;  /* 0x3e000000080b7823 */ /* 0x000fe2000000000b */
[----:B------:R-:W-:Y:S01]  /*0840*/  MOV R6, 0x3f800000 ;  /* 0x3f80000000067802 */ /* 0x000fe20000000f00 */
[----:B------:R-:W-:Y:S01]  /*0850*/  FFMA R10, R37, 0.125, R12 ;  /* 0x3e000000250a7823 */ /* 0x000fe2000000000c */
[----:B------:R-:W-:Y:S01]  /*0860*/  MOV R7, 0x3f800000 ;  /* 0x3f80000000077802 */ /* 0x000fe20000000f00 */
[----:B------:R-:W-:Y:S01]  /*0870*/  IMAD.MOV.U32 R8, RZ, RZ, 0x3f800000 ;  /* 0x3f800000ff087424 */ /* 0x000fe200078e00ff */
[----:B------:R-:W-:Y:S01]  /*0880*/  MOV R9, 0x3f800000 ;  /* 0x3f80000000097802 */ /* 0x000fe20000000f00 */
[----:B------:R-:W-:Y:S01]  /*0890*/  CS2R R12, SRZ ;  /* 0x00000000000c7805 */ /* 0x000fe2000001ff00 */
[----:B------:R-:W-:-:S02]  /*08a0*/  MOV R14, RZ ;  /* 0x000000ff000e7202 */ /* 0x000fc40000000f00 */
[----:B------:R-:W-:Y:S01]  /*08b0*/  MOV R42, RZ ;  /* 0x000000ff002a7202 */ /* 0x000fe20000000f00 */
[----:B------:R-:W-:Y:S05]  /*08c0*/  @!P5 BRA `(.L_x_0) ;  /* 0x000004300000d947 */ /* 0x000fea0003800000 */
[----:B------:R-:W-:Y:S01]  /*08d0*/  FADD R6, R18, 1 ;  /* 0x3f80000012067421 */ /* 0x000fe20000000000 */
[----:B------:R-:W-:Y:S01]  /*08e0*/  FADD R7, R20, 1 ;  /* 0x3f80000014077421 */ /* 0x000fe20000000000 */
[----:B------:R-:W-:Y:S01]  /*08f0*/  FADD R8, R22, 1 ;  /* 0x3f80000016087421 */ /* 0x000fe20000000000 */
[----:B------:R-:W-:Y:S01]  /*0900*/  FADD R9, R24, 1 ;  /* 0x3f80000018097421 */ /* 0x000fe20000000000 */
[----:B------:R-:W-:Y:S01]  /*0910*/  IMAD R15, R29, 0x41, R32 ;  /* 0x000000411d0f7824 */ /* 0x000fe200078e0220 */
[----:B------:R-:W-:Y:S06]  /*0920*/  BAR.SYNC 0x0 ;  /* 0x0000000000007b1d */ /* 0x000fec0000000000 */
[----:B------:R-:W-:Y:S01]  /*0930*/  STS [R17.X4], R6 ;  /* 0x0000000611007388 */ /* 0x000fe20000004800 */
[----:B------:R-:W-:-:S03]  /*0940*/  FADD R14, R4, -R27 ;  /* 0x8000001b040e7221 */ /* 0x000fc60000000000 */
[----:B------:R-:W-:Y:S01]  /*0950*/  STS [R17.X4+0x40], R7 ;  /* 0x0000400711007388 */ /* 0x000fe20000004800 */
[----:B------:R-:W-:-:S03]  /*0960*/  FMUL R13, R14, 0.25 ;  /* 0x3e8000000e0d7820 */ /* 0x000fc60000400000 */
[----:B------:R-:W-:Y:S04]  /*0970*/  STS [R17.X4+0x80], R8 ;  /* 0x0000800811007388 */ /* 0x000fe80000004800 */
[----:B------:R-:W-:Y:S04]  /*0980*/  STS [R17.X4+0xc0], R9 ;  /* 0x0000c00911007388 */ /* 0x000fe80000004800 */
[----:B------:R-:W-:Y:S06]  /*0990*/  BAR.SYNC 0x0 ;  /* 0x0000000000007b1d */ /* 0x000fec0000000000 */
[----:B------:R-:W0:Y:S04]  /*09a0*/  LDS R42, [R15.X4] ;  /* 0x000000000f2a7984 */ /* 0x000e280000004800 */
[----:B------:R-:W1:Y:S04]  /*09b0*/  LDS R43, [R15.X4+0x208] ;  /* 0x000208000f2b7984 */ /* 0x000e680000004800 */
[----:B------:R-:W2:Y:S04]  /*09c0*/  LDS R37, [R15.X4+0x410] ;  /* 0x000410000f257984 */ /* 0x000ea80000004800 */
[----:B------:R3:W4:Y:S01]  /*09d0*/  LDS R33, [R15.X4+0x618] ;  /* 0x000618000f217984 */ /* 0x0007220000004800 */
[----:B0-----:R-:W-:-:S02]  /*09e0*/  FSETP.GT.AND P6, PT, |R42|, 8.50705917302346158658e+37, PT ;  /* 0x7e8000002a00780b */ /* 0x001fc40003fc4200 */
[----:B------:R-:W-:Y:S02]  /*09f0*/  FSETP.GEU.AND P5, PT, |R42|, 1.175494350822287508e-38, PT ;  /* 0x008000002a00780b */ /* 0x000fe40003fae200 */
[----:B------:R-:W-:Y:S01]  /*0a00*/  FSEL R40, R13, R14, P6 ;  /* 0x0000000e0d287208 */ /* 0x000fe20003000000 */
[----:B------:R-:W-:-:S04]  /*0a10*/  FADD R13, R5, -R28 ;  /* 0x8000001c050d7221 */ /* 0x000fc80000000000 */
[----:B------:R-:W-:-:S04]  /*0a20*/  FMUL R12, R13, 0.25 ;  /* 0x3e8000000d0c7820 */ /* 0x000fc80000400000 */
[----:B------:R-:W-:Y:S01]  /*0a30*/  @P6 FMUL R42, R42, 0.25 ;  /* 0x3e8000002a2a6820 */ /* 0x000fe20000400000 */
[C---:B-1----:R-:W-:Y:S01]  /*0a40*/  FSETP.GT.AND P6, PT, |R43|.reuse, 8.50705917302346158658e+37, PT ;  /* 0x7e8000002b00780b */ /* 0x042fe20003fc4200 */
[----:B------:R-:W-:Y:S02]  /*0a50*/  @!P5 FMUL R40, R40, 16777216 ;  /* 0x4b8000002828d820 */ /* 0x000fe40000400000 */
[----:B------:R-:W-:Y:S01]  /*0a60*/  @!P5 FMUL R42, R42, 16777216 ;  /* 0x4b8000002a2ad820 */ /* 0x000fe20000400000 */
[----:B------:R-:W-:Y:S02]  /*0a70*/  FSETP.GEU.AND P5, PT, |R43|, 1.175494350822287508e-38, PT ;  /* 0x008000002b00780b */ /* 0x000fe40003fae200 */
[----:B------:R-:W-:Y:S01]  /*0a80*/  FSEL R41, R12, R13, P6 ;  /* 0x0000000d0c297208 */ /* 0x000fe20003000000 */
[----:B------:R-:W-:Y:S02]  /*0a90*/  FADD R12, R11, -R30 ;  /* 0x8000001e0b0c7221 */ /* 0x000fe40000000000 */
[----:B------:R-:W3:Y:S02]  /*0aa0*/  MUFU.RCP R42, R42 ;  /* 0x0000002a002a7308 */ /* 0x000ee40000001000 */
[----:B------:R-:W-:-:S02]  /*0ab0*/  FMUL R35, R12, 0.25 ;  /* 0x3e8000000c237820 */ /* 0x000fc40000400000 */
[----:B------:R-:W-:Y:S01]  /*0ac0*/  @P6 FMUL R43, R43, 0.25 ;  /* 0x3e8000002b2b6820 */ /* 0x000fe20000400000 */
[----:B--2---:R-:W-:-:S03]  /*0ad0*/  FSETP.GT.AND P6, PT, |R37|, 8.50705917302346158658e+37, PT ;  /* 0x7e8000002500780b */ /* 0x004fc60003fc4200 */
[----:B------:R-:W-:Y:S01]  /*0ae0*/  @!P5 FMUL R43, R43, 16777216 ;  /* 0x4b8000002b2bd820 */ /* 0x000fe20000400000 */
[----:B------:R-:W-:Y:S01]  /*0af0*/  @!P5 FMUL R41, R41, 16777216 ;  /* 0x4b8000002929d820 */ /* 0x000fe20000400000 */
[----:B------:R-:W-:Y:S02]  /*0b00*/  FSETP.GEU.AND P5, PT, |R37|, 1.175494350822287508e-38, PT ;  /* 0x008000002500780b */ /* 0x000fe40003fae200 */
[----:B------:R-:W-:Y:S02]  /*0b10*/  FSEL R35, R35, R12, P6 ;  /* 0x0000000c23237208 */ /* 0x000fe40003000000 */
[----:B------:R-:W0:Y:S01]  /*0b20*/  MUFU.RCP R43, R43 ;  /* 0x0000002b002b7308 */ /* 0x000e220000001000 */
[----:B---3--:R-:W-:Y:S01]  /*0b30*/  FFMA R15, R42, R40, R27 ;  /* 0x000000282a0f7223 */ /* 0x008fe2000000001b */
[----:B------:R-:W-:Y:S02]  /*0b40*/  FADD R42, R10, -R31 ;  /* 0x8000001f0a2a7221 */ /* 0x000fe40000000000 */
[----:B------:R-:W-:Y:S01]  /*0b50*/  @P6 FMUL R37, R37, 0.25 ;  /* 0x3e80000025256820 */ /* 0x000fe20000400000 */
[----:B----4-:R-:W-:Y:S01]  /*0b60*/  FSETP.GT.AND P6, PT, |R33|, 8.50705917302346158658e+37, PT ;  /* 0x7e8000002100780b */ /* 0x010fe20003fc4200 */
[----:B------:R-:W-:-:S03]  /*0b70*/  FADD R4, R4, -R15 ;  /* 0x8000000f04047221 */ /* 0x000fc60000000000 */
[----:B------:R-:W-:Y:S01]  /*0b80*/  @!P5 FMUL R37, R37, 16777216 ;  /* 0x4b8000002525d820 */ /* 0x000fe20000400000 */
[----:B------:R-:W-:Y:S01]  /*0b90*/  @!P5 FMUL R35, R35, 16777216 ;  /* 0x4b8000002323d820 */ /* 0x000fe20000400000 */
[----:B------:R-:W-:Y:S01]  /*0ba0*/  FSETP.GEU.AND P5, PT, |R33|, 1.175494350822287508e-38, PT ;  /* 0x008000002100780b */ /* 0x000fe20003fae200 */
[----:B------:R-:W-:-:S03]  /*0bb0*/  FFMA R14, R14, R4, R21 ;  /* 0x000000040e0e7223 */ /* 0x000fc60000000015 */
[----:B------:R-:W1:Y:S01]  /*0bc0*/  MUFU.RCP R37, R37 ;  /* 0x0000002500257308 */ /* 0x000e620000001000 */
[----:B0-----:R-:W-:Y:S01]  /*0bd0*/  FFMA R40, R43, R41, R28 ;  /* 0x000000292b287223 */ /* 0x001fe2000000001c */
[----:B------:R-:W-:Y:S01]  /*0be0*/  FMUL R41, R42, 0.25 ;  /* 0x3e8000002a297820 */ /* 0x000fe20000400000 */
[----:B------:R-:W-:-:S04]  /*0bf0*/  @P6 FMUL R33, R33, 0.25 ;  /* 0x3e80000021216820 */ /* 0x000fc80000400000 */
[----:B------:R-:W-:Y:S02]  /*0c00*/  FSEL R41, R41, R42, P6 ;  /* 0x0000002a29297208 */ /* 0x000fe40003000000 */
[----:B------:R-:W-:-:S03]  /*0c10*/  @!P5 FMUL R33, R33, 16777216 ;  /* 0x4b8000002121d820 */ /* 0x000fc60000400000 */
[----:B------:R-:W-:-:S03]  /*0c20*/  @!P5 FMUL R41, R41, 16777216 ;  /* 0x4b8000002929d820 */ /* 0x000fc60000400000 */
[----:B------:R-:W0:Y:S01]  /*0c30*/  MUFU.RCP R33, R33 ;  /* 0x0000002100217308 */ /* 0x000e220000001000 */
[----:B-1----:R-:W-:Y:S01]  /*0c40*/  FFMA R44, R37, R35, R30 ;  /* 0x00000023252c7223 */ /* 0x002fe2000000001e */
[----:B------:R-:W-:-:S03]  /*0c50*/  FADD R37, R5, -R40 ;  /* 0x8000002805257221 */ /* 0x000fc60000000000 */
[----:B------:R-:W-:Y:S01]  /*0c60*/  FADD R5, R11, -R44 ;  /* 0x8000002c0b057221 */ /* 0x000fe20000000000 */
[----:B------:R-:W-:Y:S01]  /*0c70*/  FFMA R13, R13, R37, R26 ;  /* 0x000000250d0d7223 */ /* 0x000fe2000000001a */
[----:B------:R-:W-:Y:S02]  /*0c80*/  MOV R11, R44 ;  /* 0x0000002c000b7202 */ /* 0x000fe40000000f00 */
[----:B------:R-:W-:Y:S01]  /*0c90*/  FFMA R12, R12, R5, R23 ;  /* 0x000000050c0c7223 */ /* 0x000fe20000000017 */
[----:B------:R-:W-:Y:S01]  /*0ca0*/  MOV R5, R40 ;  /* 0x0000002800057202 */ /* 0x000fe20000000f00 */
[----:B0-----:R-:W-:-:S04]  /*0cb0*/  FFMA R35, R33, R41, R31 ;  /* 0x0000002921237223 */ /* 0x001fc8000000001f */
[----:B------:R-:W-:Y:S01]  /*0cc0*/  FADD R4, R10, -R35 ;  /* 0x800000230a047221 */ /* 0x000fe20000000000 */
[----:B------:R-:W-:-:S03]  /*0cd0*/  MOV R10, R35 ;  /* 0x00000023000a7202 */ /* 0x000fc60000000f00 */
[----:B------:R-:W-:Y:S01]  /*0ce0*/  FFMA R42, R42, R4, R25 ;  /* 0x000000042a2a7223 */ /* 0x000fe20000000019 */
[----:B------:R-:W-:-:S03]  /*0cf0*/  IMAD.MOV.U32 R4, RZ, RZ, R15 ;  /* 0x000000ffff047224 */ /* 0x000fc600078e000f */
.L_x_0:
[----:B------:R-:W-:Y:S01]  /*0d00*/  IADD3 R39, R39, 0x8, RZ ;  /* 0x0000000827277810 */ /* 0x000fe20007ffe0ff */
[----:B------:R-:W-:Y:S01]  /*0d10*/  UIADD3 UR4, UP0, UR4, 0x10, URZ ;  /* 0x0000001004047890 */ /* 0x000fe2000ff1e03f */
[----:B------:R-:W-:Y:S01]  /*0d20*/  FSEL R27, R4, R27, !P0 ;  /* 0x0000001b041b7208 */ /* 0x000fe20004000000 */
[----:B------:R-:W-:Y:S01]  /*0d30*/  IMAD R19, R16, 0x8, R19 ;  /* 0x0000000810137824 */ /* 0x000fe200078e0213 */
[----:B------:R-:W-:Y:S01]  /*0d40*/  ISETP.GE.U32.AND P5, PT, R39, 0x278, PT ;  /* 0x000002782700780c */ /* 0x000fe20003fa6070 */
[----:B------:R-:W-:Y:S01]  /*0d50*/  UIADD3.X UR5, URZ, UR5, URZ, UP0, !UPT ;  /* 0x000000053f057290 */ /* 0x000fe200087fe43f */
[----:B------:R-:W-:Y:S02]  /*0d60*/  FSEL R28, R5, R28, !P0 ;  /* 0x0000001c051c7208 */ /* 0x000fe40004000000 */
[----:B------:R-:W-:Y:S02]  /*0d70*/  FSEL R30, R11, R30, !P0 ;  /* 0x0000001e0b1e7208 */ /* 0x000fe40004000000 */
[----:B------:R-:W-:-:S02]  /*0d80*/  FSEL R31, R10, R31, !P0 ;  /* 0x0000001f0a1f7208 */ /* 0x000fc40004000000 */
[----:B------:R-:W-:Y:S02]  /*0d90*/  FSEL R21, R14, R21, !P0 ;  /* 0x000000150e157208 */ /* 0x000fe40004000000 */
[----:B------:R-:W-:Y:S02]  /*0da0*/  FSEL R26, R13, R26, !P0 ;  /* 0x0000001a0d1a7208 */ /* 0x000fe40004000000 */
[----:B------:R-:W-:Y:S02]  /*0db0*/  FSEL R23, R12, R23, !P0 ;  /* 0x000000170c177208 */ /* 0x000fe40004000000 */
[----:B------:R-:W-:Y:S02]  /*0dc0*/  FSEL R25, R42, R25, !P0 ;  /* 0x000000192a197208 */ /* 0x000fe40004000000 */
[----:B------:R-:W-:Y:S02]  /*0dd0*/  FSEL R18, R6, R18, !P1 ;  /* 0x0000001206127208 */ /* 0x000fe40004800000 */
[----:B------:R-:W-:-:S02]  /*0de0*/  FSEL R20, R7, R20, !P2 ;  /* 0x0000001407147208 */ /* 0x000fc40005000000 */
[----:B------:R-:W-:Y:S02]  /*0df0*/  FSEL R22, R8, R22, !P4 ;  /* 0x0000001608167208 */ /* 0x000fe40006000000 */
[----:B------:R-:W-:Y:S01]  /*0e00*/  FSEL R24, R9, R24, !P3 ;  /* 0x0000001809187208 */ /* 0x000fe20005800000 */
[----:B------:R-:W-:Y:S05]  /*0e10*/  @!P5 BRA `(.L_x_1) ;  /* 0xfffff6100000d947 */ /* 0x000fea000383ffff */
[----:B------:R-:W-:Y:S01]  /*0e20*/  IMAD R13, R29, 0x41, R32 ;  /* 0x000000411d0d7824 */ /* 0x000fe200078e0220 */
[----:B------:R-:W-:Y:S06]  /*0e30*/  BAR.SYNC 0x0 ;  /* 0x0000000000007b1d */ /* 0x000fec0000000000 */
[----:B------:R-:W-:Y:S01]  /*0e40*/  STS [R17.X4], R18 ;  /* 0x0000001211007388 */ /* 0x000fe20000004800 */
[----:B------:R-:W-:Y:S01]  /*0e50*/  FADD R28, -R27, R28 ;  /* 0x0000001c1b1c7221 */ /* 0x000fe20000000100 */
[----:B------:R-:W-:Y:S01]  /*0e60*/  FADD R26, R21, R26 ;  /* 0x0000001a151a7221 */ /* 0x000fe20000000000 */
[----:B------:R-:W-:Y:S01]  /*0e70*/  ISETP.EQ.AND P0, PT, R29, RZ, !P0 ;  /* 0x000000ff1d00720c */ /* 0x000fe20004702270 */
[----:B------:R-:W-:Y:S01]  /*0e80*/  STS [R17.X4+0x40], R20 ;  /* 0x0000401411007388 */ /* 0x000fe20000004800 */
[----:B------:R-:W-:-:S03]  /*0e90*/  ULDC.64 UR4, c[0x0][0x118] ;  /* 0x0000460000047ab9 */ /* 0x000fc60000000a00 */
[----:B------:R-:W-:Y:S04]  /*0ea0*/  STS [R17.X4+0x80], R22 ;  /* 0x0000801611007388 */ /* 0x000fe80000004800 */
[----:B------:R-:W-:Y:S04]  /*0eb0*/  STS [R17.X4+0xc0], R24 ;  /* 0x0000c01811007388 */ /* 0x000fe80000004800 */
[----:B------:R-:W-:Y:S06]  /*0ec0*/  BAR.SYNC 0x0 ;  /* 0x0000000000007b1d */ /* 0x000fec0000000000 */
[----:B------:R-:W-:Y:S04]  /*0ed0*/  LDS R8, [R13.X4] ;  /* 0x000000000d087984 */ /* 0x000fe80000004800 */
[----:B------:R-:W0:Y:S04]  /*0ee0*/  LDS R9, [R13.X4+0x208] ;  /* 0x000208000d097984 */ /* 0x000e280000004800 */
[----:B------:R-:W1:Y:S04]  /*0ef0*/  LDS R10, [R13.X4+0x410] ;  /* 0x000410000d0a7984 */ /* 0x000e680000004800 */
[----:B------:R-:W2:Y:S01]  /*0f00*/  LDS R2, [R13.X4+0x618] ;  /* 0x000618000d027984 */ /* 0x000ea20000004800 */
[----:B0-----:R-:W-:-:S04]  /*0f10*/  FADD R11, R8, R9 ;  /* 0x00000009080b7221 */ /* 0x001fc80000000000 */
[C---:B------:R-:W-:Y:S01]  /*0f20*/  FMUL R4, R11.reuse, 0.25 ;  /* 0x3e8000000b047820 */ /* 0x040fe20000400000 */
[----:B------:R-:W-:Y:S06]  /*0f30*/  BAR.SYNC 0x0 ;  /* 0x0000000000007b1d */ /* 0x000fec0000000000 */
[C---:B------:R-:W-:Y:S01]  /*0f40*/  FSETP.GEU.AND P4, PT, |R11|.reuse, 1.175494350822287508e-38, PT ;  /* 0x008000000b00780b */ /* 0x040fe20003f8e200 */
[----:B-1----:R-:W-:Y:S01]  /*0f50*/  FADD R3, R10, R11 ;  /* 0x0000000b0a037221 */ /* 0x002fe20000000000 */
[----:B------:R-:W-:-:S04]  /*0f60*/  FSETP.GT.AND P3, PT, |R11|, 8.50705917302346158658e+37, PT ;  /* 0x7e8000000b00780b */ /* 0x000fc80003f64200 */
[----:B------:R-:W-:Y:S01]  /*0f70*/  FSEL R12, R4, R11, P3 ;  /* 0x0000000b040c7208 */ /* 0x000fe20001800000 */
[C---:B------:R-:W-:Y:S01]  /*0f80*/  FMUL R4, R3.reuse, 0.25 ;  /* 0x3e80000003047820 */ /* 0x040fe20000400000 */
[C---:B------:R-:W-:Y:S02]  /*0f90*/  FSETP.GEU.AND P2, PT, |R3|.reuse, 1.175494350822287508e-38, PT ;  /* 0x008000000300780b */ /* 0x040fe40003f4e200 */
[----:B------:R-:W-:-:S03]  /*0fa0*/  FSETP.GT.AND P1, PT, |R3|, 8.50705917302346158658e+37, PT ;  /* 0x7e8000000300780b */ /* 0x000fc60003f24200 */
[----:B------:R-:W-:Y:S01]  /*0fb0*/  @!P4 FMUL R12, R12, 16777216 ;  /* 0x4b8000000c0cc820 */ /* 0x000fe20000400000 */
[----:B------:R-:W-:Y:S01]  /*0fc0*/  FSEL R14, R4, R3, P1 ;  /* 0x00000003040e7208 */ /* 0x000fe20000800000 */
[----:B--2---:R-:W-:Y:S01]  /*0fd0*/  FADD R4, R2, R3 ;  /* 0x0000000302047221 */ /* 0x004fe20000000000 */
[----:B------:R-:W-:-:S03]  /*0fe0*/  @P3 FMUL R9, R9, 0.25 ;  /* 0x3e80000009093820 */ /* 0x000fc60000400000 */
[----:B------:R-:W0:Y:S01]  /*0ff0*/  MUFU.RCP R12, R12 ;  /* 0x0000000c000c7308 */ /* 0x000e220000001000 */
[----:B------:R-:W-:Y:S01]  /*1000*/  FSETP.GEU.AND P5, PT, |R4|, 1.175494350822287508e-38, PT ;  /* 0x008000000400780b */ /* 0x000fe20003fae200 */
[----:B------:R-:W-:Y:S01]  /*1010*/  @!P2 FMUL R14, R14, 16777216 ;  /* 0x4b8000000e0ea820 */ /* 0x000fe20000400000 */
[----:B------:R-:W-:Y:S01]  /*1020*/  @!P4 FMUL R9, R9, 16777216 ;  /* 0x4b8000000909c820 */ /* 0x000fe20000400000 */
[C---:B------:R-:W-:Y:S01]  /*1030*/  FMUL R13, R4.reuse, 0.25 ;  /* 0x3e800000040d7820 */ /* 0x040fe20000400000 */
[----:B------:R-:W-:Y:S01]  /*1040*/  FSETP.GT.AND P3, PT, |R4|, 8.50705917302346158658e+37, PT ;  /* 0x7e8000000400780b */ /* 0x000fe20003f64200 */
[----:B------:R-:W-:Y:S01]  /*1050*/  @P1 FMUL R10, R10, 0.25 ;  /* 0x3e8000000a0a1820 */ /* 0x000fe20000400000 */
[----:B------:R-:W-:Y:S01]  /*1060*/  FSETP.NEU.AND P4, PT, R11, RZ, PT ;  /* 0x000000ff0b00720b */ /* 0x000fe20003f8d000 */
[----:B------:R-:W1:Y:S01]  /*1070*/  MUFU.RCP R15, R14 ;  /* 0x0000000e000f7308 */ /* 0x000e620000001000 */
[----:B------:R-:W-:Y:S01]  /*1080*/  FSETP.NEU.AND P1, PT, R3, RZ, PT ;  /* 0x000000ff0300720b */ /* 0x000fe20003f2d000 */
[----:B------:R-:W-:Y:S01]  /*1090*/  @!P2 FMUL R10, R10, 16777216 ;  /* 0x4b8000000a0aa820 */ /* 0x000fe20000400000 */
[----:B0-----:R-:W-:Y:S01]  /*10a0*/  FMUL R9, R12, R9 ;  /* 0x000000090c097220 */ /* 0x001fe20000400000 */
[----:B------:R-:W-:Y:S01]  /*10b0*/  FSEL R12, R13, R4, P3 ;  /* 0x000000040d0c7208 */ /* 0x000fe20001800000 */
[----:B------:R-:W-:-:S05]  /*10c0*/  FMUL R13, R28, R28 ;  /* 0x0000001c1c0d7220 */ /* 0x000fca0000400000 */
[----:B------:R-:W-:Y:S01]  /*10d0*/  @P3 FMUL R2, R2, 0.25 ;  /* 0x3e80000002023820 */ /* 0x000fe20000400000 */
[----:B------:R-:W-:Y:S01]  /*10e0*/  FSEL R9, R9, RZ, P4 ;  /* 0x000000ff09097208 */ /* 0x000fe20002000000 */
[----:B------:R-:W-:Y:S01]  /*10f0*/  @!P5 FMUL R12, R12, 16777216 ;  /* 0x4b8000000c0cd820 */ /* 0x000fe20000400000 */
[----:B------:R-:W-:Y:S01]  /*1100*/  FMUL R13, R8, R13 ;  /* 0x0000000d080d7220 */ /* 0x000fe20000400000 */
[----:B-1----:R-:W-:Y:S01]  /*1110*/  FMUL R15, R15, R10 ;  /* 0x0000000a0f0f7220 */ /* 0x002fe20000400000 */
[----:B------:R-:W0:Y:S01]  /*1120*/  S2R R8, SR_TID.X ;  /* 0x0000000000087919 */ /* 0x000e220000002100 */
[----:B------:R1:W2:Y:S01]  /*1130*/  MUFU.RCP R17, R12 ;  /* 0x0000000c00117308 */ /* 0x0002a20000001000 */
[----:B------:R-:W-:Y:S01]  /*1140*/  FFMA R27, R28, R9, R27 ;  /* 0x000000091c1b7223 */ /* 0x000fe2000000001b */
[----:B------:R-:W-:Y:S01]  /*1150*/  FFMA R26, R9, R13, R26 ;  /* 0x0000000d091a7223 */ /* 0x000fe2000000001a */
[----:B------:R-:W-:Y:S01]  /*1160*/  FSEL R15, R15, RZ, P1 ;  /* 0x000000ff0f0f7208 */ /* 0x000fe20000800000 */
[----:B------:R-:W-:Y:S01]  /*1170*/  @!P5 FMUL R2, R2, 16777216 ;  /* 0x4b8000000202d820 */ /* 0x000fe20000400000 */
[----:B------:R-:W-:Y:S01]  /*1180*/  FADD R30, R30, -R27 ;  /* 0x8000001b1e1e7221 */ /* 0x000fe20000000000 */
[----:B------:R-:W-:Y:S01]  /*1190*/  FADD R26, R23, R26 ;  /* 0x0000001a171a7221 */ /* 0x000fe20000000000 */
[----:B------:R-:W-:-:S02]  /*11a0*/  FSETP.NEU.AND P1, PT, R4, RZ, PT ;  /* 0x000000ff0400720b */ /* 0x000fc40003f2d000 */
[C---:B------:R-:W-:Y:S01]  /*11b0*/  FMUL R10, R30.reuse, R30 ;  /* 0x0000001e1e0a7220 */ /* 0x040fe20000400000 */
[----:B------:R-:W-:Y:S01]  /*11c0*/  FFMA R30, R30, R15, R27 ;  /* 0x0000000f1e1e7223 */ /* 0x000fe2000000001b */
[----:B------:R-:W-:Y:S02]  /*11d0*/  SHF.L.U32 R9, R29, 0x2, RZ ;  /* 0x000000021d097819 */ /* 0x000fe400000006ff */
[----:B------:R-:W-:Y:S01]  /*11e0*/  FMUL R10, R11, R10 ;  /* 0x0000000a0b0a7220 */ /* 0x000fe20000400000 */
[----:B------:R-:W-:Y:S01]  /*11f0*/  FADD R31, R31, -R30 ;  /* 0x8000001e1f1f7221 */ /* 0x000fe20000000000 */
[----:B-1----:R-:W-:Y:S01]  /*1200*/  SHF.L.U32 R12, R32, 0x3, RZ ;  /* 0x00000003200c7819 */ /* 0x002fe200000006ff */
[----:B--2---:R-:W-:Y:S01]  /*1210*/  FMUL R17, R17, R2 ;  /* 0x0000000211117220 */ /* 0x004fe20000400000 */
[----:B------:R-:W-:Y:S01]  /*1220*/  FFMA R10, R15, R10, R26 ;  /* 0x0000000a0f0a7223 */ /* 0x000fe2000000001a */
[----:B------:R-:W-:Y:S01]  /*1230*/  FMUL R2, R31, R31 ;  /* 0x0000001f1f027220 */ /* 0x000fe20000400000 */
[----:B------:R-:W-:-:S02]  /*1240*/  LOP3.LUT R9, R12, R9, RZ, 0xfc, !PT ;  /* 0x000000090c097212 */ /* 0x000fc400078efcff */
[----:B------:R-:W-:Y:S01]  /*1250*/  FSEL R17, R17, RZ, P1 ;  /* 0x000000ff11117208 */ /* 0x000fe20000800000 */
[----:B------:R-:W-:Y:S01]  /*1260*/  FADD R10, R25, R10 ;  /* 0x0000000a190a7221 */ /* 0x000fe20000000000 */
[----:B0-----:R-:W-:Y:S01]  /*1270*/  ISETP.GE.AND P1, PT, R8, 0x80, PT ;  /* 0x000000800800780c */ /* 0x001fe20003f26270 */
[----:B------:R-:W-:Y:S01]  /*1280*/  FMUL R2, R3, R2 ;  /* 0x0000000203027220 */ /* 0x000fe20000400000 */
[----:B------:R0:W-:Y:S01]  /*1290*/  STS [R9+0x400], R4 ;  /* 0x0004000409007388 */ /* 0x0001e20000000800 */
[----:B------:R-:W-:Y:S01]  /*12a0*/  FFMA R30, R31, R17, R30 ;  /* 0x000000111f1e7223 */ /* 0x000fe2000000001e */
[----:B------:R-:W-:Y:S01]  /*12b0*/  MOV R13, 0x4 ;  /* 0x00000004000d7802 */ /* 0x000fe20000000f00 */
[----:B------:R-:W-:-:S03]  /*12c0*/  FFMA R2, R17, R2, R10 ;  /* 0x0000000211027223 */ /* 0x000fc6000000000a */
[----:B------:R-:W-:Y:S04]  /*12d0*/  STS [R9], R30 ;  /* 0x0000001e09007388 */ /* 0x000fe80000000800 */
[----:B------:R-:W-:Y:S01]  /*12e0*/  STS [R9+0x200], R2 ;  /* 0x0002000209007388 */ /* 0x000fe20000000800 */
[----:B0-----:R-:W-:-:S03]  /*12f0*/  LOP3.LUT R4, R8, 0x1, RZ, 0xc0, !PT ;  /* 0x0000000108047812 */ /* 0x001fc600078ec0ff */
[----:B------:R-:W-:Y:S06]  /*1300*/  BAR.SYNC 0x0 ;  /* 0x0000000000007b1d */ /* 0x000fec0000000000 */
[----:B------:R-:W0:Y:S04]  /*1310*/  @!P1 LDS R7, [R8.X4+0x400] ;  /* 0x0004000008079984 */ /* 0x000e280000004800 */
[----:B------:R-:W1:Y:S04]  /*1320*/  @!P1 LDS R6, [R8.X4] ;  /* 0x0000000008069984 */ /* 0x000e680000004800 */
[----:B------:R-:W2:Y:S04]  /*1330*/  @!P1 LDS R5, [R8.X4+0x200] ;  /* 0x0002000008059984 */ /* 0x000ea80000004800 */
[----:B0-----:R-:W0:Y:S04]  /*1340*/  SHFL.BFLY PT, R10, R7, 0x1, 0x1f ;  /* 0x0c201f00070a7f89 */ /* 0x001e2800000e0000 */
[----:B-1----:R-:W1:Y:S04]  /*1350*/  SHFL.BFLY PT, R3, R6, 0x1, 0x1f ;  /* 0x0c201f0006037f89 */ /* 0x002e6800000e0000 */
[----:B--2---:R-:W2:Y:S01]  /*1360*/  SHFL.BFLY PT, R2, R5, 0x1, 0x1f ;  /* 0x0c201f0005027f89 */ /* 0x004ea200000e0000 */
[----:B0-----:R-:W-:-:S04]  /*1370*/  FADD R11, R7, R10 ;  /* 0x0000000a070b7221 */ /* 0x001fc80000000000 */
[C---:B------:R-:W-:Y:S01]  /*1380*/  FMUL R12, R11.reuse, 0.25 ;  /* 0x3e8000000b0c7820 */ /* 0x040fe20000400000 */
[C---:B------:R-:W-:Y:S01]  /*1390*/  FSETP.GEU.AND P2, PT, |R11|.reuse, 1.175494350822287508e-38, PT ;  /* 0x008000000b00780b */ /* 0x040fe20003f4e200 */
[----:B-1----:R-:W-:Y:S01]  /*13a0*/  FADD R3, -R6, R3 ;  /* 0x0000000306037221 */ /* 0x002fe20000000100 */
[----:B------:R-:W-:Y:S01]  /*13b0*/  FSETP.GT.AND P1, PT, |R11|, 8.50705917302346158658e+37, PT ;  /* 0x7e8000000b00780b */ /* 0x000fe20003f24200 */
[----:B--2---:R-:W-:-:S03]  /*13c0*/  FADD R2, R5, R2 ;  /* 0x0000000205027221 */ /* 0x004fc60000000000 */
[----:B------:R-:W-:-:S07]  /*13d0*/  FSEL R12, R12, R11, P1 ;  /* 0x0000000b0c0c7208 */ /* 0x000fce0000800000 */
[----:B------:R-:W-:Y:S02]  /*13e0*/  @!P2 FMUL R12, R12, 16777216 ;  /* 0x4b8000000c0ca820 */ /* 0x000fe40000400000 */
[----:B------:R-:W-:Y:S01]  /*13f0*/  @P1 FMUL R10, R10, 0.25 ;  /* 0x3e8000000a0a1820 */ /* 0x000fe20000400000 */
[----:B------:R-:W-:Y:S01]  /*1400*/  ISETP.NE.U32.AND P1, PT, R4, 0x1, PT ;  /* 0x000000010400780c */ /* 0x000fe20003f25070 */
[----:B------:R-:W0:Y:S01]  /*1410*/  MUFU.RCP R9, R12 ;  /* 0x0000000c00097308 */ /* 0x000e220000001000 */
[----:B------:R-:W-:Y:S01]  /*1420*/  FMUL R4, R3, R3 ;  /* 0x0000000303047220 */ /* 0x000fe20000400000 */
[----:B------:R-:W-:Y:S01]  /*1430*/  @!P2 FMUL R10, R10, 16777216 ;  /* 0x4b8000000a0aa820 */ /* 0x000fe20000400000 */
[----:B------:R-:W-:Y:S02]  /*1440*/  FSETP.NEU.AND P2, PT, R11, RZ, PT ;  /* 0x000000ff0b00720b */ /* 0x000fe40003f4d000 */
[----:B------:R-:W-:Y:S01]  /*1450*/  ISETP.LT.AND P1, PT, R8, 0x80, P1 ;  /* 0x000000800800780c */ /* 0x000fe20000f21270 */
[----:B------:R-:W-:Y:S01]  /*1460*/  FMUL R4, R7, R4 ;  /* 0x0000000407047220 */ /* 0x000fe20000400000 */
[----:B0-----:R-:W-:-:S11]  /*1470*/  FMUL R9, R9, R10 ;  /* 0x0000000a09097220 */ /* 0x001fd60000400000 */
[----:B------:R-:W-:Y:S01]  /*1480*/  @P1 STS [R8.X4+0x400], R11 ;  /* 0x0004000b08001388 */ /* 0x000fe20000004800 */
[----:B------:R-:W-:-:S05]  /*1490*/  FSEL R9, R9, RZ, P2 ;  /* 0x000000ff09097208 */ /* 0x000fca0001000000 */
[----:B------:R-:W-:Y:S01]  /*14a0*/  FFMA R5, R3, R9, R6 ;  /* 0x0000000903057223 */ /* 0x000fe20000000006 */
[----:B------:R-:W-:Y:S01]  /*14b0*/  FFMA R9, R9, R4, R2 ;  /* 0x0000000409097223 */ /* 0x000fe20000000002 */
[----:B------:R-:W-:-:S03]  /*14c0*/  IMAD.WIDE R2, R0, R13, c[0x0][0x178] ;  /* 0x00005e0000027625 */ /* 0x000fc600078e020d */
[----:B------:R-:W-:Y:S04]  /*14d0*/  @P1 STS [R8.X4], R5 ;  /* 0x0000000508001388 */ /* 0x000fe80000004800 */
[----:B------:R-:W-:Y:S04]  /*14e0*/  @P1 STS [R8.X4+0x200], R9 ;  /* 0x0002000908001388 */ /* 0x000fe80000004800 */
[----:B------:R-:W-:Y:S06]  /*14f0*/  BAR.SYNC 0x0 ;  /* 0x0000000000007b1d */ /* 0x000fec0000000000 */
[----:B------:R-:W0:Y:S04]  /*1500*/  LDS R7, [R32.X8] ;  /* 0x0000000020077984 */ /* 0x000e280000008800 */
[----:B0-----:R0:W-:Y:S01]  /*1510*/  @P0 STG.E [R2.64], R7 ;  /* 0x0000000702000986 */ /* 0x0011e2000c101904 */
[----:B------:R-:W-:Y:S05]  /*1520*/  @!P0 EXIT ;  /* 0x000000000000894d */ /* 0x000fea0003800000 */
[----:B------:R-:W1:Y:S01]  /*1530*/  LDS R5, [R32.X8+0x200] ;  /* 0x0002000020057984 */ /* 0x000e620000008800 */
[----:B0-----:R-:W-:-:S05]  /*1540*/  IMAD.WIDE R2, R0, R13, c[0x0][0x180] ;  /* 0x0000600000027625 */ /* 0x001fca00078e020d */
[----:B-1----:R-:W-:Y:S01]  /*1550*/  STG.E [R2.64], R5 ;  /* 0x0000000502007986 */ /* 0x002fe2000c101904 */
[----:B------:R-:W-:Y:S05]  /*1560*/  EXIT ;  /* 0x000000000000794d */ /* 0x000fea0003800000 */
.L_x_2:
[----:B------:R-:W-:-:S00]  /*1570*/  BRA `(.L_x_2) ;  /* 0xfffffff000007947 */ /* 0x000fc0000383ffff */
[----:B------:R-:W-:-:S00]  /*1580*/  NOP ;  /* 0x0000000000007918 */ /* 0x000fc00000000000 */
[----:B------:R-:W-:-:S00]  /*1590*/  NOP ;  /* 0x0000000000007918 */ /* 0x000fc00000000000 */
[----:B------:R-:W-:-:S00]  /*15a0*/  NOP ;  /* 0x0000000000007918 */ /* 0x000fc00000000000 */
[----:B------:R-:W-:-:S00]  /*15b0*/  NOP ;  /* 0x0000000000007918 */ /* 0x000fc00000000000 */
[----:B------:R-:W-:-:S00]  /*15c0*/  NOP ;  /* 0x0000000000007918 */ /* 0x000fc00000000000 */
[----:B------:R-:W-:-:S00]  /*15d0*/  NOP ;  /* 0x0000000000007918 */ /* 0x000fc00000000000 */
[----:B------:R-:W-:-:S00]  /*15e0*/  NOP ;  /* 0x0000000000007918 */ /* 0x000fc00000000000 */
[----:B------:R-:W-:-:S00]  /*15f0*/  NOP ;  /* 0x0000000000007918 */ /* 0x000fc00000000000 */
.L_x_3:


//--------------------- .nv.shared.triton__0d1d2d3d4d56789de --------------------------
	.section	.nv.shared.triton__0d1d2d3d4d56789de,"aw",@nobits
	.align	16
